	.headerflags	@"EF_CUDA_TEXMODE_UNIFIED EF_CUDA_64BIT_ADDRESS EF_CUDA_ACCELERATORS EF_CUDA_SM90 EF_CUDA_VIRTUAL_SM(EF_CUDA_SM90)"
	.elftype	@"ET_EXEC"


//--------------------- .nv.info                  --------------------------
	.section	.nv.info,"",@"SHT_CUDA_INFO"
	.align	4


	//----- nvinfo : EIATTR_REGCOUNT
	.align		4
        /*0000*/ 	.byte	0x04, 0x2f
        /*0002*/ 	.short	(.L_3 - .L_2)
	.align		4
.L_2:
        /*0004*/ 	.word	index@(triton_poi_fused__native_batch_norm_legit_no_training_convolution_25)
        /*0008*/ 	.word	0x00000013


	//----- nvinfo : EIATTR_MIN_STACK_SIZE
	.align		4
.L_3:
        /*000c*/ 	.byte	0x04, 0x12
        /*000e*/ 	.short	(.L_5 - .L_4)
	.align		4
.L_4:
        /*0010*/ 	.word	index@(triton_poi_fused__native_batch_norm_legit_no_training_convolution_25)
        /*0014*/ 	.word	0x00000000


	//----- nvinfo : EIATTR_FRAME_SIZE
	.align		4
.L_5:
        /*0018*/ 	.byte	0x04, 0x11
        /*001a*/ 	.short	(.L_7 - .L_6)
	.align		4
.L_6:
        /*001c*/ 	.word	index@(triton_poi_fused__native_batch_norm_legit_no_training_convolution_25)
        /*0020*/ 	.word	0x00000000


	//----- nvinfo : EIATTR_MIN_STACK_SIZE
	.align		4
.L_7:
        /*0024*/ 	.byte	0x04, 0x12
        /*0026*/ 	.short	(.L_9 - .L_8)
	.align		4
.L_8:
        /*0028*/ 	.word	index@(triton_poi_fused__native_batch_norm_legit_no_training_convolution_25)
        /*002c*/ 	.word	0x00000000
.L_9:


//--------------------- .nv.info.triton_poi_fused__native_batch_norm_legit_no_training_convolution_25 --------------------------
	.section	.nv.info.triton_poi_fused__native_batch_norm_legit_no_training_convolution_25,"",@"SHT_CUDA_INFO"
	.sectionflags	@""
	.align	4


	//----- nvinfo : EIATTR_CUDA_API_VERSION
	.align		4
        /*0000*/ 	.byte	0x04, 0x37
        /*0002*/ 	.short	(.L_11 - .L_10)
.L_10:
        /*0004*/ 	.word	0x0000007c


	//----- nvinfo : EIATTR_KPARAM_INFO
	.align		4
.L_11:
        /*0008*/ 	.byte	0x04, 0x17
        /*000a*/ 	.short	(.L_13 - .L_12)
.L_12:
        /*000c*/ 	.word	0x00000000
        /*0010*/ 	.short	0x0007
        /*0012*/ 	.short	0x0038
        /*0014*/ 	.byte	0x00, 0xf0, 0x11, 0x00


	//----- nvinfo : EIATTR_KPARAM_INFO
	.align		4
.L_13:
        /*0018*/ 	.byte	0x04, 0x17
        /*001a*/ 	.short	(.L_15 - .L_14)
.L_14:
        /*001c*/ 	.word	0x00000000
        /*0020*/ 	.short	0x0006
        /*0022*/ 	.short	0x0030
        /*0024*/ 	.byte	0x00, 0xf4, 0x21, 0x00


	//----- nvinfo : EIATTR_KPARAM_INFO
	.align		4
.L_15:
        /*0028*/ 	.byte	0x04, 0x17
        /*002a*/ 	.short	(.L_17 - .L_16)
.L_16:
        /*002c*/ 	.word	0x00000000
        /*0030*/ 	.short	0x0005
        /*0032*/ 	.short	0x0028
        /*0034*/ 	.byte	0x00, 0xf4, 0x21, 0x00


	//----- nvinfo : EIATTR_KPARAM_INFO
	.align		4
.L_17:
        /*0038*/ 	.byte	0x04, 0x17
        /*003a*/ 	.short	(.L_19 - .L_18)
.L_18:
        /*003c*/ 	.word	0x00000000
        /*0040*/ 	.short	0x0004
        /*0042*/ 	.short	0x0020
        /*0044*/ 	.byte	0x00, 0xf4, 0x21, 0x00


	//----- nvinfo : EIATTR_KPARAM_INFO
	.align		4
.L_19:
        /*0048*/ 	.byte	0x04, 0x17
        /*004a*/ 	.short	(.L_21 - .L_20)
.L_20:
        /*004c*/ 	.word	0x00000000
        /*0050*/ 	.short	0x0003
        /*0052*/ 	.short	0x0018
        /*0054*/ 	.byte	0x00, 0xf4, 0x21, 0x00


	//----- nvinfo : EIATTR_KPARAM_INFO
	.align		4
.L_21:
        /*0058*/ 	.byte	0x04, 0x17
        /*005a*/ 	.short	(.L_23 - .L_22)
.L_22:
        /*005c*/ 	.word	0x00000000
        /*0060*/ 	.short	0x0002
        /*0062*/ 	.short	0x0010
        /*0064*/ 	.byte	0x00, 0xf4, 0x21, 0x00


	//----- nvinfo : EIATTR_KPARAM_INFO
	.align		4
.L_23:
        /*0068*/ 	.byte	0x04, 0x17
        /*006a*/ 	.short	(.L_25 - .L_24)
.L_24:
        /*006c*/ 	.word	0x00000000
        /*0070*/ 	.short	0x0001
        /*0072*/ 	.short	0x0008
        /*0074*/ 	.byte	0x00, 0xf4, 0x21, 0x00


	//----- nvinfo : EIATTR_KPARAM_INFO
	.align		4
.L_25:
        /*0078*/ 	.byte	0x04, 0x17
        /*007a*/ 	.short	(.L_27 - .L_26)
.L_26:
        /*007c*/ 	.word	0x00000000
        /*0080*/ 	.short	0x0000
        /*0082*/ 	.short	0x0000
        /*0084*/ 	.byte	0x00, 0xf4, 0x21, 0x00


	//----- nvinfo : EIATTR_SPARSE_MMA_MASK
	.align		4
.L_27:
        /*0088*/ 	.byte	0x03, 0x50
        /*008a*/ 	.short	0x0000


	//----- nvinfo : EIATTR_MAXREG_COUNT
	.align		4
        /*008c*/ 	.byte	0x03, 0x1b
        /*008e*/ 	.short	0x00ff


	//----- nvinfo : EIATTR_EXIT_INSTR_OFFSETS
	.align		4
        /*0090*/ 	.byte	0x04, 0x1c
        /*0092*/ 	.short	(.L_29 - .L_28)


	//   ....[0]....
.L_28:
        /*0094*/ 	.word	0x00000300


	//----- nvinfo : EIATTR_REQNTID
	.align		4
.L_29:
        /*0098*/ 	.byte	0x04, 0x10
        /*009a*/ 	.short	(.L_31 - .L_30)
.L_30:
        /*009c*/ 	.word	0x00000080
        /*00a0*/ 	.word	0x00000001
        /*00a4*/ 	.word	0x00000001


	//----- nvinfo : EIATTR_CBANK_PARAM_SIZE
	.align		4
.L_31:
        /*00a8*/ 	.byte	0x03, 0x19
        /*00aa*/ 	.short	0x003c


	//----- nvinfo : EIATTR_PARAM_CBANK
	.align		4
        /*00ac*/ 	.byte	0x04, 0x0a
        /*00ae*/ 	.short	(.L_33 - .L_32)
	.align		4
.L_32:
        /*00b0*/ 	.word	index@(.nv.constant0.triton_poi_fused__native_batch_norm_legit_no_training_convolution_25)
        /*00b4*/ 	.short	0x0210
        /*00b6*/ 	.short	0x003c


	//----- nvinfo : EIATTR_SW_WAR
	.align		4
.L_33:
        /*00b8*/ 	.byte	0x04, 0x36
        /*00ba*/ 	.short	(.L_35 - .L_34)
.L_34:
        /*00bc*/ 	.word	0x00000008
.L_35:


//--------------------- .nv.callgraph             --------------------------
	.section	.nv.callgraph,"",@"SHT_CUDA_CALLGRAPH"
	.align	4
	.sectionentsize	8
	.align		4
        /*0000*/ 	.word	0x00000000
	.align		4
        /*0004*/ 	.word	0xffffffff
	.align		4
        /*0008*/ 	.word	0x00000000
	.align		4
        /*000c*/ 	.word	0xfffffffe
	.align		4
        /*0010*/ 	.word	0x00000000
	.align		4
        /*0014*/ 	.word	0xfffffffd
	.align		4
        /*0018*/ 	.word	0x00000000
	.align		4
        /*001c*/ 	.word	0xfffffffc


//--------------------- .nv.constant4             --------------------------
	.section	.nv.constant4,"a",@progbits
	.align	8
	.align		8
.nv.constant4:
        /*0000*/ 	.dword	_$_str
	.align		8
        /*0008*/ 	.dword	_$_str_$_2


//--------------------- .text.triton_poi_fused__native_batch_norm_legit_no_training_convolution_25 --------------------------
	.section	.text.triton_poi_fused__native_batch_norm_legit_no_training_convolution_25,"ax",@progbits
	.align	128
        .global         triton_poi_fused__native_batch_norm_legit_no_training_convolution_25
        .type           triton_poi_fused__native_batch_norm_legit_no_training_convolution_25,@function
        .size           triton_poi_fused__native_batch_norm_legit_no_training_convolution_25,(.L_x_1 - triton_poi_fused__native_batch_norm_legit_no_training_convolution_25)
        .other          triton_poi_fused__native_batch_norm_legit_no_training_convolution_25,@"STO_CUDA_ENTRY STV_DEFAULT"
triton_poi_fused__native_batch_norm_legit_no_training_convolution_25:
.text.triton_poi_fused__native_batch_norm_legit_no_training_convolution_25:
[----:B------:R-:W-:Y:S01]  /*0000*/  LDC R1, c[0x0][0x28] ;  /* 0x00000a00ff017b82 */ /* 0x000fe20000000800 */
[----:B------:R-:W1:Y:S07]  /*0010*/  S2R R0, SR_TID.X ;  /* 0x0000000000007919 */ /* 0x000e6e0000002100 */
[----:B------:R-:W2:Y:S01]  /*0020*/  LDC.64 R10, c[0x0][0x228] ;  /* 0x00008a00ff0a7b82 */ /* 0x000ea20000000a00 */
[----:B------:R-:W-:Y:S01]  /*0030*/  ULDC.64 UR4, c[0x0][0x208] ;  /* 0x0000820000047ab9 */ /* 0x000fe20000000a00 */
[----:B------:R-:W3:Y:S06]  /*0040*/  S2R R3, SR_CTAID.X ;  /* 0x0000000000037919 */ /* 0x000eec0000002500 */
[----:B------:R-:W4:Y:S08]  /*0050*/  LDC.64 R6, c[0x0][0x218] ;  /* 0x00008600ff067b82 */ /* 0x000f300000000a00 */
[----:B------:R-:W5:Y:S08]  /*0060*/  LDC.64 R8, c[0x0][0x220] ;  /* 0x00008800ff087b82 */ /* 0x000f700000000a00 */
[----:B------:R-:W5:Y:S01]  /*0070*/  LDC.64 R12, c[0x0][0x230] ;  /* 0x00008c00ff0c7b82 */ /* 0x000f620000000a00 */
[----:B-1----:R-:W-:-:S07]  /*0080*/  LOP3.LUT R0, R0, 0x7f, RZ, 0xc0, !PT ;  /* 0x0000007f00007812 */ /* 0x002fce00078ec0ff */
[----:B------:R-:W1:Y:S01]  /*0090*/  LDC.64 R4, c[0x0][0x238] ;  /* 0x00008e00ff047b82 */ /* 0x000e620000000a00 */
[----:B---3--:R-:W-:Y:S02]  /*00a0*/  SHF.R.S32.HI R2, RZ, 0x18, R3 ;  /* 0x00000018ff027819 */ /* 0x008fe40000011403 */
[----:B------:R-:W-:Y:S02]  /*00b0*/  LEA R0, R3, R0, 0x7 ;  /* 0x0000000003007211 */ /* 0x000fe400078e38ff */
[----:B------:R-:W-:-:S04]  /*00c0*/  SGXT R3, R2, 0x1 ;  /* 0x000000010203781a */ /* 0x000fc80000000200 */
[----:B------:R-:W-:-:S04]  /*00d0*/  LEA.HI R3, R3, R0, RZ, 0x9 ;  /* 0x0000000003037211 */ /* 0x000fc800078f48ff */
[----:B------:R-:W-:-:S04]  /*00e0*/  LOP3.LUT R3, R3, 0xfffffe00, RZ, 0xc0, !PT ;  /* 0xfffffe0003037812 */ /* 0x000fc800078ec0ff */
[----:B------:R-:W-:Y:S02]  /*00f0*/  IADD3 R15, R0, -R3, RZ ;  /* 0x80000003000f7210 */ /* 0x000fe40007ffe0ff */
[----:B------:R-:W3:Y:S03]  /*0100*/  LDC.64 R2, c[0x0][0x210] ;  /* 0x00008400ff027b82 */ /* 0x000ee60000000a00 */
[----:B--2---:R-:W-:-:S05]  /*0110*/  IMAD.WIDE R10, R15, 0x4, R10 ;  /* 0x000000040f0a7825 */ /* 0x004fca00078e020a */
[----:B------:R2:W2:Y:S01]  /*0120*/  LDG.E.EL R16, desc[UR4][R10.64] ;  /* 0x000000040a107981 */ /* 0x0004a2000c2e1900 */
[----:B----4-:R-:W-:-:S04]  /*0130*/  IMAD.WIDE R6, R15, 0x4, R6 ;  /* 0x000000040f067825 */ /* 0x010fc800078e0206 */
[C---:B-----5:R-:W-:Y:S02]  /*0140*/  IMAD.WIDE R8, R15.reuse, 0x4, R8 ;  /* 0x000000040f087825 */ /* 0x060fe400078e0208 */
[----:B------:R4:W5:Y:S02]  /*0150*/  LDG.E.EL R7, desc[UR4][R6.64] ;  /* 0x0000000406077981 */ /* 0x000964000c2e1900 */
[----:B---3--:R-:W-:Y:S02]  /*0160*/  IMAD.WIDE R2, R0, 0x4, R2 ;  /* 0x0000000400027825 */ /* 0x008fe400078e0202 */
[----:B------:R-:W3:Y:S04]  /*0170*/  LDG.E.EL R8, desc[UR4][R8.64] ;  /* 0x0000000408087981 */ /* 0x000ee8000c2e1900 */
[----:B------:R-:W5:Y:S01]  /*0180*/  LDG.E R14, desc[UR4][R2.64] ;  /* 0x00000004020e7981 */ /* 0x000f62000c1e1900 */
[----:B0-2---:R-:W-:-:S04]  /*0190*/  IMAD.WIDE R10, R15, 0x4, R12 ;  /* 0x000000040f0a7825 */ /* 0x005fc800078e020c */
[----:B-1----:R-:W-:Y:S02]  /*01a0*/  IMAD.WIDE R12, R15, 0x4, R4 ;  /* 0x000000040f0c7825 */ /* 0x002fe400078e0204 */
[----:B------:R-:W2:Y:S01]  /*01b0*/  LDG.E.EL R10, desc[UR4][R10.64] ;  /* 0x000000040a0a7981 */ /* 0x000ea2000c2e1900 */
[----:B----4-:R-:W-:Y:S01]  /*01c0*/  HFMA2.MMA R6, -RZ, RZ, 1.625, 0 ;  /* 0x3e800000ff067435 */ /* 0x010fe200000001ff */
[----:B------:R-:W0:Y:S02]  /*01d0*/  LDC.64 R4, c[0x0][0x240] ;  /* 0x00009000ff047b82 */ /* 0x000e240000000a00 */
[----:B------:R-:W2:Y:S01]  /*01e0*/  LDG.E.EL R13, desc[UR4][R12.64] ;  /* 0x000000040c0d7981 */ /* 0x000ea2000c2e1900 */
[----:B0-----:R-:W-:-:S04]  /*01f0*/  IMAD.WIDE R4, R0, 0x4, R4 ;  /* 0x0000000400047825 */ /* 0x001fc800078e0204 */
[----:B------:R-:W-:-:S04]  /*0200*/  FADD R16, R16, 9.9999997473787516356e-06 ;  /* 0x3727c5ac10107421 */ /* 0x000fc80000000000 */
[----:B------:R-:W0:Y:S02]  /*0210*/  MUFU.SQRT R15, R16 ;  /* 0x00000010000f7308 */ /* 0x000e240000002000 */
[C---:B0-----:R-:W-:Y:S02]  /*0220*/  FSETP.GT.AND P0, PT, R15.reuse, 8.50705917302346158658e+37, PT ;  /* 0x7e8000000f00780b */ /* 0x041fe40003f04000 */
[----:B------:R-:W-:-:S11]  /*0230*/  FSETP.GEU.AND P1, PT, R15, 1.175494350822287508e-38, PT ;  /* 0x008000000f00780b */ /* 0x000fd60003f2e000 */
[----:B------:R-:W-:-:S04]  /*0240*/  @P0 FMUL R15, R15, 0.25 ;  /* 0x3e8000000f0f0820 */ /* 0x000fc80000400000 */
[----:B------:R-:W-:-:S06]  /*0250*/  @!P1 FMUL R15, R15, 16777216 ;  /* 0x4b8000000f0f9820 */ /* 0x000fcc0000400000 */
[----:B------:R-:W0:Y:S01]  /*0260*/  MUFU.RCP R15, R15 ;  /* 0x0000000f000f7308 */ /* 0x000e220000001000 */
[----:B------:R-:W-:Y:S01]  /*0270*/  FSEL R6, R6, 1, P0 ;  /* 0x3f80000006067808 */ /* 0x000fe20000000000 */
[----:B-----5:R-:W-:-:S04]  /*0280*/  FADD R7, R14, R7 ;  /* 0x000000070e077221 */ /* 0x020fc80000000000 */
[----:B------:R-:W-:Y:S01]  /*0290*/  @!P1 FMUL R6, R6, 16777216 ;  /* 0x4b80000006069820 */ /* 0x000fe20000400000 */
[----:B---3--:R-:W-:-:S03]  /*02a0*/  FADD R8, -R8, R7 ;  /* 0x0000000708087221 */ /* 0x008fc60000000100 */
[----:B0-----:R-:W-:-:S04]  /*02b0*/  FMUL R9, R15, R6 ;  /* 0x000000060f097220 */ /* 0x001fc80000400000 */
[----:B------:R-:W-:-:S04]  /*02c0*/  FMUL R8, R8, R9 ;  /* 0x0000000908087220 */ /* 0x000fc80000400000 */
[----:B--2---:R-:W-:Y:S01]  /*02d0*/  FFMA R13, R10, R8, R13 ;  /* 0x000000080a0d7223 */ /* 0x004fe2000000000d */
[----:B------:R-:W-:Y:S04]  /*02e0*/  STG.E desc[UR4][R2.64], R7 ;  /* 0x0000000702007986 */ /* 0x000fe8000c101904 */
[----:B------:R-:W-:Y:S01]  /*02f0*/  STG.E desc[UR4][R4.64], R13 ;  /* 0x0000000d04007986 */ /* 0x000fe2000c101904 */
[----:B------:R-:W-:Y:S05]  /*0300*/  EXIT ;  /* 0x000000000000794d */ /* 0x000fea0003800000 */
.L_x_0:
[----:B------:R-:W-:-:S00]  /*0310*/  BRA `(.L_x_0) ;  /* 0xfffffffc00fc7947 */ /* 0x000fc0000383ffff */
[----:B------:R-:W-:-:S00]  /*0320*/  NOP ;  /* 0x0000000000007918 */ /* 0x000fc00000000000 */
        /* <DEDUP_REMOVED lines=13> */
.L_x_1:


//--------------------- .nv.global.init           --------------------------
	.section	.nv.global.init,"aw",@progbits
.nv.global.init:
	.type		_$_str,@object
	.size		_$_str,(_$_str_$_2 - _$_str)
_$_str:
        /*0000*/ 	.byte	0x5f, 0x5f, 0x43, 0x55, 0x44, 0x41, 0x5f, 0x46, 0x54, 0x5a, 0x00
	.type		_$_str_$_2,@object
	.size		_$_str_$_2,(.L_1 - _$_str_$_2)
_$_str_$_2:
        /*000b*/ 	.byte	0x5f, 0x5f, 0x43, 0x55, 0x44, 0x41, 0x5f, 0x50, 0x52, 0x45, 0x43, 0x5f, 0x53, 0x51, 0x52, 0x54
        /*001b*/ 	.byte	0x00
.L_1:


//--------------------- .nv.constant0.triton_poi_fused__native_batch_norm_legit_no_training_convolution_25 --------------------------
	.section	.nv.constant0.triton_poi_fused__native_batch_norm_legit_no_training_convolution_25,"a",@progbits
	.sectionflags	@""
	.align	4
.nv.constant0.triton_poi_fused__native_batch_norm_legit_no_training_convolution_25:
	.zero		588
